//
// Generated by NVIDIA NVVM Compiler
//
// Compiler Build ID: CL-36424714
// Cuda compilation tools, release 13.0, V13.0.88
// Based on NVVM 20.0.0
//

.version 9.0
.target sm_100
.address_size 64

	// .globl	_Z30set_boundary_values_from_edgesiPlS_PdS0_

.visible .entry _Z30set_boundary_values_from_edgesiPlS_PdS0_(
	.param .u32 _Z30set_boundary_values_from_edgesiPlS_PdS0__param_0,
	.param .u64 .ptr .align 1 _Z30set_boundary_values_from_edgesiPlS_PdS0__param_1,
	.param .u64 .ptr .align 1 _Z30set_boundary_values_from_edgesiPlS_PdS0__param_2,
	.param .u64 .ptr .align 1 _Z30set_boundary_values_from_edgesiPlS_PdS0__param_3,
	.param .u64 .ptr .align 1 _Z30set_boundary_values_from_edgesiPlS_PdS0__param_4
)
{
	.reg .pred 	%p<2>;
	.reg .b32 	%r<12>;
	.reg .b64 	%rd<19>;
	.reg .b64 	%fd<2>;

	ld.param.u32 	%r2, [_Z30set_boundary_values_from_edgesiPlS_PdS0__param_0];
	ld.param.u64 	%rd1, [_Z30set_boundary_values_from_edgesiPlS_PdS0__param_1];
	ld.param.u64 	%rd2, [_Z30set_boundary_values_from_edgesiPlS_PdS0__param_2];
	ld.param.u64 	%rd3, [_Z30set_boundary_values_from_edgesiPlS_PdS0__param_3];
	ld.param.u64 	%rd4, [_Z30set_boundary_values_from_edgesiPlS_PdS0__param_4];
	mov.u32 	%r3, %tid.x;
	mov.u32 	%r4, %tid.y;
	mov.u32 	%r5, %ntid.x;
	mov.u32 	%r6, %ctaid.x;
	mov.u32 	%r7, %ctaid.y;
	mov.u32 	%r8, %nctaid.x;
	mad.lo.s32 	%r9, %r7, %r8, %r6;
	mov.u32 	%r10, %ntid.y;
	mad.lo.s32 	%r11, %r9, %r10, %r4;
	mad.lo.s32 	%r1, %r11, %r5, %r3;
	setp.ge.s32 	%p1, %r1, %r2;
	@%p1 bra 	$L__BB0_2;
	cvta.to.global.u64 	%rd5, %rd1;
	cvta.to.global.u64 	%rd6, %rd2;
	cvta.to.global.u64 	%rd7, %rd4;
	cvta.to.global.u64 	%rd8, %rd3;
	mul.wide.s32 	%rd9, %r1, 8;
	add.s64 	%rd10, %rd5, %rd9;
	ld.global.u64 	%rd11, [%rd10];
	add.s64 	%rd12, %rd6, %rd9;
	ld.global.u64 	%rd13, [%rd12];
	mad.lo.s64 	%rd14, %rd11, 3, %rd13;
	shl.b64 	%rd15, %rd14, 32;
	shr.s64 	%rd16, %rd15, 29;
	add.s64 	%rd17, %rd7, %rd16;
	ld.global.f64 	%fd1, [%rd17];
	add.s64 	%rd18, %rd8, %rd9;
	st.global.f64 	[%rd18], %fd1;
$L__BB0_2:
	ret;

}


// ===== COMPILED SASS (sm_100) =====

	.target	sm_100

	.elftype	@"ET_EXEC"


//--------------------- .note.nv.tkinfo           --------------------------
	.section	.note.nv.tkinfo,"",@"SHT_NOTE"
	.sectionflags	@"SHF_NOTE_NV_TKINFO"
	.tkinfo
        /*0018*/ 	.word	0x00000002
        /*0030*/ 	.string	""
        /*0030*/ 	.string	"ptxas"
        /*0030*/ 	.string	"Cuda compilation tools, release 13.0, V13.0.88"
        /*0030*/ 	.string	"Build cuda_13.0.r13.0/compiler.36424714_0"
        /*0030*/ 	.string	"-arch sm_100 -m 64 "



//--------------------- .note.nv.cuinfo           --------------------------
	.section	.note.nv.cuinfo,"",@"SHT_NOTE"
	.sectionflags	@"SHF_NOTE_NV_CUINFO"
        /*0018*/ 	.short	0x0002
        /*001a*/ 	.short	0x0064
        /*001c*/ 	.short	0x0082
	.zero		2


//--------------------- .nv.info                  --------------------------
	.section	.nv.info,"",@"SHT_CUDA_INFO"
	.align	4


	//----- nvinfo : EIATTR_REGCOUNT
	.align		4
        /*0000*/ 	.byte	0x04, 0x2f
        /*0002*/ 	.short	(.L_1 - .L_0)
	.align		4
.L_0:
        /*0004*/ 	.word	index@(_Z30set_boundary_values_from_edgesiPlS_PdS0_)
        /*0008*/ 	.word	0x0000000e


	//----- nvinfo : EIATTR_FRAME_SIZE
	.align		4
.L_1:
        /*000c*/ 	.byte	0x04, 0x11
        /*000e*/ 	.short	(.L_3 - .L_2)
	.align		4
.L_2:
        /*0010*/ 	.word	index@(_Z30set_boundary_values_from_edgesiPlS_PdS0_)
        /*0014*/ 	.word	0x00000000


	//----- nvinfo : EIATTR_MIN_STACK_SIZE
	.align		4
.L_3:
        /*0018*/ 	.byte	0x04, 0x12
        /*001a*/ 	.short	(.L_5 - .L_4)
	.align		4
.L_4:
        /*001c*/ 	.word	index@(_Z30set_boundary_values_from_edgesiPlS_PdS0_)
        /*0020*/ 	.word	0x00000000
.L_5:


//--------------------- .nv.compat                --------------------------
	.section	.nv.compat,"",@"SHT_CUDA_COMPAT_INFO"
	.align	4
        /*0000*/ 	.byte	0x02, 0x09, 0x00, 0x00, 0x02, 0x02, 0x01, 0x00, 0x02, 0x05, 0x05, 0x00, 0x03, 0x07, 0x01, 0x01
        /*0010*/ 	.byte	0x02, 0x03, 0x00, 0x00, 0x02, 0x06, 0x01, 0x00, 0x04, 0x0b, 0x08, 0x00, 0x09, 0x00, 0x00, 0x00
        /*0020*/ 	.byte	0x00, 0x00, 0x00, 0x00


//--------------------- .nv.info._Z30set_boundary_values_from_edgesiPlS_PdS0_ --------------------------
	.section	.nv.info._Z30set_boundary_values_from_edgesiPlS_PdS0_,"",@"SHT_CUDA_INFO"
	.sectionflags	@""
	.align	4


	//----- nvinfo : EIATTR_CUDA_API_VERSION
	.align		4
        /*0000*/ 	.byte	0x04, 0x37
        /*0002*/ 	.short	(.L_7 - .L_6)
.L_6:
        /*0004*/ 	.word	0x00000082


	//----- nvinfo : EIATTR_KPARAM_INFO
	.align		4
.L_7:
        /*0008*/ 	.byte	0x04, 0x17
        /*000a*/ 	.short	(.L_9 - .L_8)
.L_8:
        /*000c*/ 	.word	0x00000000
        /*0010*/ 	.short	0x0004
        /*0012*/ 	.short	0x0020
        /*0014*/ 	.byte	0x00, 0xf5, 0x21, 0x00


	//----- nvinfo : EIATTR_KPARAM_INFO
	.align		4
.L_9:
        /*0018*/ 	.byte	0x04, 0x17
        /*001a*/ 	.short	(.L_11 - .L_10)
.L_10:
        /*001c*/ 	.word	0x00000000
        /*0020*/ 	.short	0x0003
        /*0022*/ 	.short	0x0018
        /*0024*/ 	.byte	0x00, 0xf5, 0x21, 0x00


	//----- nvinfo : EIATTR_KPARAM_INFO
	.align		4
.L_11:
        /*0028*/ 	.byte	0x04, 0x17
        /*002a*/ 	.short	(.L_13 - .L_12)
.L_12:
        /*002c*/ 	.word	0x00000000
        /*0030*/ 	.short	0x0002
        /*0032*/ 	.short	0x0010
        /*0034*/ 	.byte	0x00, 0xf5, 0x21, 0x00


	//----- nvinfo : EIATTR_KPARAM_INFO
	.align		4
.L_13:
        /*0038*/ 	.byte	0x04, 0x17
        /*003a*/ 	.short	(.L_15 - .L_14)
.L_14:
        /*003c*/ 	.word	0x00000000
        /*0040*/ 	.short	0x0001
        /*0042*/ 	.short	0x0008
        /*0044*/ 	.byte	0x00, 0xf5, 0x21, 0x00


	//----- nvinfo : EIATTR_KPARAM_INFO
	.align		4
.L_15:
        /*0048*/ 	.byte	0x04, 0x17
        /*004a*/ 	.short	(.L_17 - .L_16)
.L_16:
        /*004c*/ 	.word	0x00000000
        /*0050*/ 	.short	0x0000
        /*0052*/ 	.short	0x0000
        /*0054*/ 	.byte	0x00, 0xf0, 0x11, 0x00


	//----- nvinfo : EIATTR_SPARSE_MMA_MASK
	.align		4
.L_17:
        /*0058*/ 	.byte	0x03, 0x50
        /*005a*/ 	.short	0x0000


	//----- nvinfo : EIATTR_MAXREG_COUNT
	.align		4
        /*005c*/ 	.byte	0x03, 0x1b
        /*005e*/ 	.short	0x00ff


	//----- nvinfo : EIATTR_MERCURY_ISA_VERSION
	.align		4
        /*0060*/ 	.byte	0x03, 0x5f
        /*0062*/ 	.short	0x0101


	//----- nvinfo : EIATTR_VRC_CTA_INIT_COUNT
	.align		4
        /*0064*/ 	.byte	0x02, 0x4a
	.zero		1
	.zero		1


	//----- nvinfo : EIATTR_EXIT_INSTR_OFFSETS
	.align		4
        /*0068*/ 	.byte	0x04, 0x1c
        /*006a*/ 	.short	(.L_19 - .L_18)


	//   ....[0]....
.L_18:
        /*006c*/ 	.word	0x000000d0


	//   ....[1]....
        /*0070*/ 	.word	0x000001e0


	//----- nvinfo : EIATTR_CBANK_PARAM_SIZE
	.align		4
.L_19:
        /*0074*/ 	.byte	0x03, 0x19
        /*0076*/ 	.short	0x0028


	//----- nvinfo : EIATTR_PARAM_CBANK
	.align		4
        /*0078*/ 	.byte	0x04, 0x0a
        /*007a*/ 	.short	(.L_21 - .L_20)
	.align		4
.L_20:
        /*007c*/ 	.word	index@(.nv.constant0._Z30set_boundary_values_from_edgesiPlS_PdS0_)
        /*0080*/ 	.short	0x0380
        /*0082*/ 	.short	0x0028


	//----- nvinfo : EIATTR_SW_WAR
	.align		4
.L_21:
        /*0084*/ 	.byte	0x04, 0x36
        /*0086*/ 	.short	(.L_23 - .L_22)
.L_22:
        /*0088*/ 	.word	0x00000008
.L_23:


//--------------------- .nv.callgraph             --------------------------
	.section	.nv.callgraph,"",@"SHT_CUDA_CALLGRAPH"
	.align	4
	.sectionentsize	8
	.align		4
        /*0000*/ 	.word	0x00000000
	.align		4
        /*0004*/ 	.word	0xffffffff
	.align		4
        /*0008*/ 	.word	0x00000000
	.align		4
        /*000c*/ 	.word	0xfffffffe
	.align		4
        /*0010*/ 	.word	0x00000000
	.align		4
        /*0014*/ 	.word	0xfffffffd
	.align		4
        /*0018*/ 	.word	0x00000000
	.align		4
        /*001c*/ 	.word	0xfffffffc


//--------------------- .text._Z30set_boundary_values_from_edgesiPlS_PdS0_ --------------------------
	.section	.text._Z30set_boundary_values_from_edgesiPlS_PdS0_,"ax",@progbits
	.align	128
        .global         _Z30set_boundary_values_from_edgesiPlS_PdS0_
        .type           _Z30set_boundary_values_from_edgesiPlS_PdS0_,@function
        .size           _Z30set_boundary_values_from_edgesiPlS_PdS0_,(.L_x_1 - _Z30set_boundary_values_from_edgesiPlS_PdS0_)
        .other          _Z30set_boundary_values_from_edgesiPlS_PdS0_,@"STO_CUDA_ENTRY STV_DEFAULT"
_Z30set_boundary_values_from_edgesiPlS_PdS0_:
.text._Z30set_boundary_values_from_edgesiPlS_PdS0_:
[----:B------:R-:W-:Y:S01]  /*0000*/  LDC R1, c[0x0][0x37c] ;  /* 0x0000df00ff017b82 */ /* 0x000fe20000000800 */
[----:B------:R-:W0:Y:S07]  /*0010*/  S2R R0, SR_TID.Y ;  /* 0x0000000000007919 */ /* 0x000e2e0000002200 */
[----:B------:R-:W-:Y:S01]  /*0020*/  S2UR UR4, SR_CTAID.X ;  /* 0x00000000000479c3 */ /* 0x000fe20000002500 */
[----:B------:R-:W1:Y:S01]  /*0030*/  LDCU UR7, c[0x0][0x360] ;  /* 0x00006c00ff0777ac */ /* 0x000e620008000800 */
[----:B------:R-:W1:Y:S01]  /*0040*/  S2R R11, SR_TID.X ;  /* 0x00000000000b7919 */ /* 0x000e620000002100 */
[----:B------:R-:W2:Y:S05]  /*0050*/  LDCU UR6, c[0x0][0x370] ;  /* 0x00006e00ff0677ac */ /* 0x000eaa0008000800 */
[----:B------:R-:W2:Y:S01]  /*0060*/  S2UR UR5, SR_CTAID.Y ;  /* 0x00000000000579c3 */ /* 0x000ea20000002600 */
[----:B------:R-:W3:Y:S07]  /*0070*/  LDCU UR8, c[0x0][0x380] ;  /* 0x00007000ff0877ac */ /* 0x000eee0008000800 */
[----:B------:R-:W0:Y:S01]  /*0080*/  LDC R3, c[0x0][0x364] ;  /* 0x0000d900ff037b82 */ /* 0x000e220000000800 */
[----:B--2---:R-:W-:-:S06]  /*0090*/  UIMAD UR4, UR5, UR6, UR4 ;  /* 0x00000006050472a4 */ /* 0x004fcc000f8e0204 */
[----:B0-----:R-:W-:-:S04]  /*00a0*/  IMAD R0, R3, UR4, R0 ;  /* 0x0000000403007c24 */ /* 0x001fc8000f8e0200 */
[----:B-1----:R-:W-:-:S05]  /*00b0*/  IMAD R11, R0, UR7, R11 ;  /* 0x00000007000b7c24 */ /* 0x002fca000f8e020b */
[----:B---3--:R-:W-:-:S13]  /*00c0*/  ISETP.GE.AND P0, PT, R11, UR8, PT ;  /* 0x000000080b007c0c */ /* 0x008fda000bf06270 */
[----:B------:R-:W-:Y:S05]  /*00d0*/  @P0 EXIT ;  /* 0x000000000000094d */ /* 0x000fea0003800000 */
[----:B------:R-:W0:Y:S01]  /*00e0*/  LDC.64 R2, c[0x0][0x388] ;  /* 0x0000e200ff027b82 */ /* 0x000e220000000a00 */
[----:B------:R-:W1:Y:S01]  /*00f0*/  LDCU.64 UR4, c[0x0][0x358] ;  /* 0x00006b00ff0477ac */ /* 0x000e620008000a00 */
[----:B------:R-:W2:Y:S06]  /*0100*/  LDCU.64 UR6, c[0x0][0x3a0] ;  /* 0x00007400ff0677ac */ /* 0x000eac0008000a00 */
[----:B------:R-:W3:Y:S08]  /*0110*/  LDC.64 R4, c[0x0][0x390] ;  /* 0x0000e400ff047b82 */ /* 0x000ef00000000a00 */
[----:B------:R-:W4:Y:S01]  /*0120*/  LDC.64 R8, c[0x0][0x398] ;  /* 0x0000e600ff087b82 */ /* 0x000f220000000a00 */
[----:B0-----:R-:W-:-:S06]  /*0130*/  IMAD.WIDE R2, R11, 0x8, R2 ;  /* 0x000000080b027825 */ /* 0x001fcc00078e0202 */
[----:B-1----:R-:W5:Y:S01]  /*0140*/  LDG.E R2, desc[UR4][R2.64] ;  /* 0x0000000402027981 */ /* 0x002f62000c1e1900 */
[----:B---3--:R-:W-:-:S06]  /*0150*/  IMAD.WIDE R4, R11, 0x8, R4 ;  /* 0x000000080b047825 */ /* 0x008fcc00078e0204 */
[----:B------:R-:W5:Y:S02]  /*0160*/  LDG.E R5, desc[UR4][R4.64] ;  /* 0x0000000404057981 */ /* 0x000f64000c1e1900 */
[----:B-----5:R-:W-:-:S05]  /*0170*/  IMAD R0, R2, 0x3, R5 ;  /* 0x0000000302007824 */ /* 0x020fca00078e0205 */
[----:B------:R-:W-:-:S04]  /*0180*/  SHF.R.S64 R6, RZ, 0x1d, R0 ;  /* 0x0000001dff067819 */ /* 0x000fc80000001000 */
[----:B--2---:R-:W-:-:S04]  /*0190*/  IADD3 R6, P0, PT, R6, UR6, RZ ;  /* 0x0000000606067c10 */ /* 0x004fc8000ff1e0ff */
[----:B------:R-:W-:-:S06]  /*01a0*/  LEA.HI.X.SX32 R7, R0, UR7, 0x3, P0 ;  /* 0x0000000700077c11 */ /* 0x000fcc00080f1eff */
[----:B------:R-:W2:Y:S01]  /*01b0*/  LDG.E.64 R6, desc[UR4][R6.64] ;  /* 0x0000000406067981 */ /* 0x000ea2000c1e1b00 */
[----:B----4-:R-:W-:-:S05]  /*01c0*/  IMAD.WIDE R8, R11, 0x8, R8 ;  /* 0x000000080b087825 */ /* 0x010fca00078e0208 */
[----:B--2---:R-:W-:Y:S01]  /*01d0*/  STG.E.64 desc[UR4][R8.64], R6 ;  /* 0x0000000608007986 */ /* 0x004fe2000c101b04 */
[----:B------:R-:W-:Y:S05]  /*01e0*/  EXIT ;  /* 0x000000000000794d */ /* 0x000fea0003800000 */
.L_x_0:
[----:B------:R-:W-:-:S00]  /*01f0*/  BRA `(.L_x_0) ;  /* 0xfffffffc00fc7947 */ /* 0x000fc0000383ffff */
[----:B------:R-:W-:-:S00]  /*0200*/  NOP ;  /* 0x0000000000007918 */ /* 0x000fc00000000000 */
[----:B------:R-:W-:-:S00]  /*0210*/  NOP ;  /* 0x0000000000007918 */ /* 0x000fc00000000000 */
[----:B------:R-:W-:-:S00]  /*0220*/  NOP ;  /* 0x0000000000007918 */ /* 0x000fc00000000000 */
[----:B------:R-:W-:-:S00]  /*0230*/  NOP ;  /* 0x0000000000007918 */ /* 0x000fc00000000000 */
[----:B------:R-:W-:-:S00]  /*0240*/  NOP ;  /* 0x0000000000007918 */ /* 0x000fc00000000000 */
[----:B------:R-:W-:-:S00]  /*0250*/  NOP ;  /* 0x0000000000007918 */ /* 0x000fc00000000000 */
[----:B------:R-:W-:-:S00]  /*0260*/  NOP ;  /* 0x0000000000007918 */ /* 0x000fc00000000000 */
[----:B------:R-:W-:-:S00]  /*0270*/  NOP ;  /* 0x0000000000007918 */ /* 0x000fc00000000000 */
.L_x_1:


//--------------------- .nv.shared.reserved.0     --------------------------
	.section	.nv.shared.reserved.0,"aw",@nobits
	.weak		__nv_reservedSMEM_offset_0_alias
	.size		__nv_reservedSMEM_offset_0_alias, 0, 64
	.other		__nv_reservedSMEM_offset_0_alias,@"STO_CUDA_RESERVED_SHARED STV_DEFAULT"
__nv_reservedSMEM_offset_0_alias:
	.zero		0
	.zero		64


//--------------------- .nv.constant0._Z30set_boundary_values_from_edgesiPlS_PdS0_ --------------------------
	.section	.nv.constant0._Z30set_boundary_values_from_edgesiPlS_PdS0_,"a",@progbits
	.sectionflags	@""
	.align	4
.nv.constant0._Z30set_boundary_values_from_edgesiPlS_PdS0_:
	.zero		936


//--------------------- SYMBOLS --------------------------

	.type		.nv.reservedSmem.offset0,@object
	.size		.nv.reservedSmem.offset0,0x4
